//
// Generated by NVIDIA NVVM Compiler
//
// Compiler Build ID: CL-36424714
// Cuda compilation tools, release 13.0, V13.0.88
// Based on NVVM 20.0.0
//

.version 9.0
.target sm_100
.address_size 64

	// .globl	_Z13expand_kernelPKfjPfj

.visible .entry _Z13expand_kernelPKfjPfj(
	.param .u64 .ptr .align 1 _Z13expand_kernelPKfjPfj_param_0,
	.param .u32 _Z13expand_kernelPKfjPfj_param_1,
	.param .u64 .ptr .align 1 _Z13expand_kernelPKfjPfj_param_2,
	.param .u32 _Z13expand_kernelPKfjPfj_param_3
)
{
	.reg .pred 	%p<3>;
	.reg .b32 	%r<14>;
	.reg .b32 	%f<2>;
	.reg .b64 	%rd<9>;

	ld.param.u64 	%rd3, [_Z13expand_kernelPKfjPfj_param_0];
	ld.param.u32 	%r7, [_Z13expand_kernelPKfjPfj_param_1];
	ld.param.u64 	%rd2, [_Z13expand_kernelPKfjPfj_param_2];
	ld.param.u32 	%r8, [_Z13expand_kernelPKfjPfj_param_3];
	cvta.to.global.u64 	%rd4, %rd3;
	mov.u32 	%r9, %tid.x;
	mov.u32 	%r1, %ntid.x;
	mov.u32 	%r10, %ctaid.x;
	mad.lo.s32 	%r13, %r1, %r10, %r9;
	rem.u32 	%r11, %r13, %r7;
	mul.wide.u32 	%rd5, %r11, 4;
	add.s64 	%rd6, %rd4, %rd5;
	ld.global.f32 	%f1, [%rd6];
	mul.lo.s32 	%r3, %r8, %r7;
	setp.ge.u32 	%p1, %r13, %r3;
	@%p1 bra 	$L__BB0_3;
	mov.u32 	%r12, %nctaid.x;
	mul.lo.s32 	%r4, %r12, %r1;
	cvta.to.global.u64 	%rd1, %rd2;
$L__BB0_2:
	mul.wide.s32 	%rd7, %r13, 4;
	add.s64 	%rd8, %rd1, %rd7;
	st.global.f32 	[%rd8], %f1;
	add.s32 	%r13, %r13, %r4;
	setp.lt.u32 	%p2, %r13, %r3;
	@%p2 bra 	$L__BB0_2;
$L__BB0_3:
	ret;

}


// ===== COMPILED SASS (sm_100) =====

	.target	sm_100

	.elftype	@"ET_EXEC"


//--------------------- .note.nv.tkinfo           --------------------------
	.section	.note.nv.tkinfo,"",@"SHT_NOTE"
	.sectionflags	@"SHF_NOTE_NV_TKINFO"
	.tkinfo
        /*0018*/ 	.word	0x00000002
        /*0030*/ 	.string	""
        /*0030*/ 	.string	"ptxas"
        /*0030*/ 	.string	"Cuda compilation tools, release 13.0, V13.0.88"
        /*0030*/ 	.string	"Build cuda_13.0.r13.0/compiler.36424714_0"
        /*0030*/ 	.string	"-arch sm_100 -m 64 "



//--------------------- .note.nv.cuinfo           --------------------------
	.section	.note.nv.cuinfo,"",@"SHT_NOTE"
	.sectionflags	@"SHF_NOTE_NV_CUINFO"
        /*0018*/ 	.short	0x0002
        /*001a*/ 	.short	0x0064
        /*001c*/ 	.short	0x0082
	.zero		2


//--------------------- .nv.info                  --------------------------
	.section	.nv.info,"",@"SHT_CUDA_INFO"
	.align	4


	//----- nvinfo : EIATTR_REGCOUNT
	.align		4
        /*0000*/ 	.byte	0x04, 0x2f
        /*0002*/ 	.short	(.L_1 - .L_0)
	.align		4
.L_0:
        /*0004*/ 	.word	index@(_Z13expand_kernelPKfjPfj)
        /*0008*/ 	.word	0x0000000a


	//----- nvinfo : EIATTR_FRAME_SIZE
	.align		4
.L_1:
        /*000c*/ 	.byte	0x04, 0x11
        /*000e*/ 	.short	(.L_3 - .L_2)
	.align		4
.L_2:
        /*0010*/ 	.word	index@(_Z13expand_kernelPKfjPfj)
        /*0014*/ 	.word	0x00000000


	//----- nvinfo : EIATTR_MIN_STACK_SIZE
	.align		4
.L_3:
        /*0018*/ 	.byte	0x04, 0x12
        /*001a*/ 	.short	(.L_5 - .L_4)
	.align		4
.L_4:
        /*001c*/ 	.word	index@(_Z13expand_kernelPKfjPfj)
        /*0020*/ 	.word	0x00000000
.L_5:


//--------------------- .nv.compat                --------------------------
	.section	.nv.compat,"",@"SHT_CUDA_COMPAT_INFO"
	.align	4
        /*0000*/ 	.byte	0x02, 0x09, 0x00, 0x00, 0x02, 0x02, 0x01, 0x00, 0x02, 0x05, 0x05, 0x00, 0x03, 0x07, 0x01, 0x01
        /*0010*/ 	.byte	0x02, 0x03, 0x00, 0x00, 0x02, 0x06, 0x01, 0x00, 0x04, 0x0b, 0x08, 0x00, 0x09, 0x00, 0x00, 0x00
        /*0020*/ 	.byte	0x00, 0x00, 0x00, 0x00


//--------------------- .nv.info._Z13expand_kernelPKfjPfj --------------------------
	.section	.nv.info._Z13expand_kernelPKfjPfj,"",@"SHT_CUDA_INFO"
	.sectionflags	@""
	.align	4


	//----- nvinfo : EIATTR_CUDA_API_VERSION
	.align		4
        /*0000*/ 	.byte	0x04, 0x37
        /*0002*/ 	.short	(.L_7 - .L_6)
.L_6:
        /*0004*/ 	.word	0x00000082


	//----- nvinfo : EIATTR_KPARAM_INFO
	.align		4
.L_7:
        /*0008*/ 	.byte	0x04, 0x17
        /*000a*/ 	.short	(.L_9 - .L_8)
.L_8:
        /*000c*/ 	.word	0x00000000
        /*0010*/ 	.short	0x0003
        /*0012*/ 	.short	0x0018
        /*0014*/ 	.byte	0x00, 0xf0, 0x11, 0x00


	//----- nvinfo : EIATTR_KPARAM_INFO
	.align		4
.L_9:
        /*0018*/ 	.byte	0x04, 0x17
        /*001a*/ 	.short	(.L_11 - .L_10)
.L_10:
        /*001c*/ 	.word	0x00000000
        /*0020*/ 	.short	0x0002
        /*0022*/ 	.short	0x0010
        /*0024*/ 	.byte	0x00, 0xf5, 0x21, 0x00


	//----- nvinfo : EIATTR_KPARAM_INFO
	.align		4
.L_11:
        /*0028*/ 	.byte	0x04, 0x17
        /*002a*/ 	.short	(.L_13 - .L_12)
.L_12:
        /*002c*/ 	.word	0x00000000
        /*0030*/ 	.short	0x0001
        /*0032*/ 	.short	0x0008
        /*0034*/ 	.byte	0x00, 0xf0, 0x11, 0x00


	//----- nvinfo : EIATTR_KPARAM_INFO
	.align		4
.L_13:
        /*0038*/ 	.byte	0x04, 0x17
        /*003a*/ 	.short	(.L_15 - .L_14)
.L_14:
        /*003c*/ 	.word	0x00000000
        /*0040*/ 	.short	0x0000
        /*0042*/ 	.short	0x0000
        /*0044*/ 	.byte	0x00, 0xf5, 0x21, 0x00


	//----- nvinfo : EIATTR_SPARSE_MMA_MASK
	.align		4
.L_15:
        /*0048*/ 	.byte	0x03, 0x50
        /*004a*/ 	.short	0x0000


	//----- nvinfo : EIATTR_MAXREG_COUNT
	.align		4
        /*004c*/ 	.byte	0x03, 0x1b
        /*004e*/ 	.short	0x00ff


	//----- nvinfo : EIATTR_MERCURY_ISA_VERSION
	.align		4
        /*0050*/ 	.byte	0x03, 0x5f
        /*0052*/ 	.short	0x0101


	//----- nvinfo : EIATTR_VRC_CTA_INIT_COUNT
	.align		4
        /*0054*/ 	.byte	0x02, 0x4a
	.zero		1
	.zero		1


	//----- nvinfo : EIATTR_EXIT_INSTR_OFFSETS
	.align		4
        /*0058*/ 	.byte	0x04, 0x1c
        /*005a*/ 	.short	(.L_17 - .L_16)


	//   ....[0]....
.L_16:
        /*005c*/ 	.word	0x000001b0


	//   ....[1]....
        /*0060*/ 	.word	0x00000270


	//----- nvinfo : EIATTR_CRS_STACK_SIZE
	.align		4
.L_17:
        /*0064*/ 	.byte	0x04, 0x1e
        /*0066*/ 	.short	(.L_19 - .L_18)
.L_18:
        /*0068*/ 	.word	0x00000000


	//----- nvinfo : EIATTR_CBANK_PARAM_SIZE
	.align		4
.L_19:
        /*006c*/ 	.byte	0x03, 0x19
        /*006e*/ 	.short	0x001c


	//----- nvinfo : EIATTR_PARAM_CBANK
	.align		4
        /*0070*/ 	.byte	0x04, 0x0a
        /*0072*/ 	.short	(.L_21 - .L_20)
	.align		4
.L_20:
        /*0074*/ 	.word	index@(.nv.constant0._Z13expand_kernelPKfjPfj)
        /*0078*/ 	.short	0x0380
        /*007a*/ 	.short	0x001c


	//----- nvinfo : EIATTR_SW_WAR
	.align		4
.L_21:
        /*007c*/ 	.byte	0x04, 0x36
        /*007e*/ 	.short	(.L_23 - .L_22)
.L_22:
        /*0080*/ 	.word	0x00000008
.L_23:


//--------------------- .nv.callgraph             --------------------------
	.section	.nv.callgraph,"",@"SHT_CUDA_CALLGRAPH"
	.align	4
	.sectionentsize	8
	.align		4
        /*0000*/ 	.word	0x00000000
	.align		4
        /*0004*/ 	.word	0xffffffff
	.align		4
        /*0008*/ 	.word	0x00000000
	.align		4
        /*000c*/ 	.word	0xfffffffe
	.align		4
        /*0010*/ 	.word	0x00000000
	.align		4
        /*0014*/ 	.word	0xfffffffd
	.align		4
        /*0018*/ 	.word	0x00000000
	.align		4
        /*001c*/ 	.word	0xfffffffc


//--------------------- .text._Z13expand_kernelPKfjPfj --------------------------
	.section	.text._Z13expand_kernelPKfjPfj,"ax",@progbits
	.align	128
        .global         _Z13expand_kernelPKfjPfj
        .type           _Z13expand_kernelPKfjPfj,@function
        .size           _Z13expand_kernelPKfjPfj,(.L_x_2 - _Z13expand_kernelPKfjPfj)
        .other          _Z13expand_kernelPKfjPfj,@"STO_CUDA_ENTRY STV_DEFAULT"
_Z13expand_kernelPKfjPfj:
.text._Z13expand_kernelPKfjPfj:
[----:B------:R-:W-:Y:S01]  /*0000*/  LDC R1, c[0x0][0x37c] ;  /* 0x0000df00ff017b82 */ /* 0x000fe20000000800 */
[----:B------:R-:W0:Y:S01]  /*0010*/  LDCU UR6, c[0x0][0x388] ;  /* 0x00007100ff0677ac */ /* 0x000e220008000800 */
[----:B------:R-:W1:Y:S01]  /*0020*/  S2R R4, SR_TID.X ;  /* 0x0000000000047919 */ /* 0x000e620000002100 */
[----:B------:R-:W1:Y:S01]  /*0030*/  LDCU UR5, c[0x0][0x360] ;  /* 0x00006c00ff0577ac */ /* 0x000e620008000800 */
[----:B------:R-:W1:Y:S01]  /*0040*/  S2R R5, SR_CTAID.X ;  /* 0x0000000000057919 */ /* 0x000e620000002500 */
[----:B------:R-:W2:Y:S01]  /*0050*/  LDCU UR4, c[0x0][0x398] ;  /* 0x00007300ff0477ac */ /* 0x000ea20008000800 */
[----:B0-----:R-:W0:Y:S01]  /*0060*/  I2F.U32.RP R0, UR6 ;  /* 0x0000000600007d06 */ /* 0x001e220008209000 */
[----:B------:R-:W-:Y:S01]  /*0070*/  ISETP.NE.U32.AND P1, PT, RZ, UR6, PT ;  /* 0x00000006ff007c0c */ /* 0x000fe2000bf25070 */
[----:B--2---:R-:W-:-:S06]  /*0080*/  UIMAD UR4, UR6, UR4, URZ ;  /* 0x00000004060472a4 */ /* 0x004fcc000f8e02ff */
[----:B0-----:R-:W0:Y:S02]  /*0090*/  MUFU.RCP R0, R0 ;  /* 0x0000000000007308 */ /* 0x001e240000001000 */
[----:B0-----:R-:W-:Y:S01]  /*00a0*/  IADD3 R2, PT, PT, R0, 0xffffffe, RZ ;  /* 0x0ffffffe00027810 */ /* 0x001fe20007ffe0ff */
[----:B-1----:R-:W-:-:S05]  /*00b0*/  IMAD R0, R5, UR5, R4 ;  /* 0x0000000505007c24 */ /* 0x002fca000f8e0204 */
[----:B------:R0:W1:Y:S01]  /*00c0*/  F2I.FTZ.U32.TRUNC.NTZ R3, R2 ;  /* 0x0000000200037305 */ /* 0x000062000021f000 */
[----:B------:R-:W-:Y:S01]  /*00d0*/  ISETP.GE.U32.AND P2, PT, R0, UR4, PT ;  /* 0x0000000400007c0c */ /* 0x000fe2000bf46070 */
[----:B0-----:R-:W-:Y:S01]  /*00e0*/  IMAD.MOV.U32 R2, RZ, RZ, RZ ;  /* 0x000000ffff027224 */ /* 0x001fe200078e00ff */
[----:B-1----:R-:W-:-:S05]  /*00f0*/  IADD3 R7, PT, PT, RZ, -R3, RZ ;  /* 0x80000003ff077210 */ /* 0x002fca0007ffe0ff */
[----:B------:R-:W-:-:S04]  /*0100*/  IMAD R7, R7, UR6, RZ ;  /* 0x0000000607077c24 */ /* 0x000fc8000f8e02ff */
[----:B------:R-:W-:-:S06]  /*0110*/  IMAD.HI.U32 R3, R3, R7, R2 ;  /* 0x0000000703037227 */ /* 0x000fcc00078e0002 */
[----:B------:R-:W-:-:S05]  /*0120*/  IMAD.HI.U32 R3, R3, R0, RZ ;  /* 0x0000000003037227 */ /* 0x000fca00078e00ff */
[----:B------:R-:W-:-:S05]  /*0130*/  IADD3 R3, PT, PT, -R3, RZ, RZ ;  /* 0x000000ff03037210 */ /* 0x000fca0007ffe1ff */
[----:B------:R-:W-:Y:S02]  /*0140*/  IMAD R5, R3, UR6, R0 ;  /* 0x0000000603057c24 */ /* 0x000fe4000f8e0200 */
[----:B------:R-:W0:Y:S03]  /*0150*/  LDC.64 R2, c[0x0][0x380] ;  /* 0x0000e000ff027b82 */ /* 0x000e260000000a00 */
[----:B------:R-:W-:-:S13]  /*0160*/  ISETP.GE.U32.AND P0, PT, R5, UR6, PT ;  /* 0x0000000605007c0c */ /* 0x000fda000bf06070 */
[----:B------:R-:W-:-:S05]  /*0170*/  @P0 VIADD R5, R5, -UR6 ;  /* 0x8000000605050c36 */ /* 0x000fca0008000000 */
[----:B------:R-:W-:-:S13]  /*0180*/  ISETP.GE.U32.AND P0, PT, R5, UR6, PT ;  /* 0x0000000605007c0c */ /* 0x000fda000bf06070 */
[----:B------:R-:W-:Y:S02]  /*0190*/  @P0 IADD3 R5, PT, PT, R5, -UR6, RZ ;  /* 0x8000000605050c10 */ /* 0x000fe4000fffe0ff */
[----:B------:R-:W-:Y:S01]  /*01a0*/  @!P1 LOP3.LUT R5, RZ, UR6, RZ, 0x33, !PT ;  /* 0x00000006ff059c12 */ /* 0x000fe2000f8e33ff */
[----:B------:R-:W-:Y:S06]  /*01b0*/  @P2 EXIT ;  /* 0x000000000000294d */ /* 0x000fec0003800000 */
[----:B------:R-:W1:Y:S01]  /*01c0*/  LDCU.64 UR8, c[0x0][0x358] ;  /* 0x00006b00ff0877ac */ /* 0x000e620008000a00 */
[----:B0-----:R-:W-:Y:S02]  /*01d0*/  IMAD.WIDE.U32 R2, R5, 0x4, R2 ;  /* 0x0000000405027825 */ /* 0x001fe400078e0002 */
[----:B------:R-:W0:Y:S03]  /*01e0*/  LDC.64 R4, c[0x0][0x390] ;  /* 0x0000e400ff047b82 */ /* 0x000e260000000a00 */
[----:B-1----:R1:W5:Y:S01]  /*01f0*/  LDG.E R7, desc[UR8][R2.64] ;  /* 0x0000000802077981 */ /* 0x002362000c1e1900 */
[----:B------:R-:W2:Y:S02]  /*0200*/  LDCU UR6, c[0x0][0x370] ;  /* 0x00006e00ff0677ac */ /* 0x000ea40008000800 */
[----:B-12---:R-:W-:-:S12]  /*0210*/  UIMAD UR5, UR5, UR6, URZ ;  /* 0x00000006050572a4 */ /* 0x006fd8000f8e02ff */
.L_x_0:
[----:B0-----:R-:W-:-:S04]  /*0220*/  IMAD.WIDE R2, R0, 0x4, R4 ;  /* 0x0000000400027825 */ /* 0x001fc800078e0204 */
[----:B------:R-:W-:Y:S01]  /*0230*/  VIADD R0, R0, UR5 ;  /* 0x0000000500007c36 */ /* 0x000fe20008000000 */
[----:B-----5:R1:W-:Y:S04]  /*0240*/  STG.E desc[UR8][R2.64], R7 ;  /* 0x0000000702007986 */ /* 0x0203e8000c101908 */
[----:B------:R-:W-:-:S13]  /*0250*/  ISETP.GE.U32.AND P0, PT, R0, UR4, PT ;  /* 0x0000000400007c0c */ /* 0x000fda000bf06070 */
[----:B-1----:R-:W-:Y:S05]  /*0260*/  @!P0 BRA `(.L_x_0) ;  /* 0xfffffffc00ec8947 */ /* 0x002fea000383ffff */
[----:B------:R-:W-:Y:S05]  /*0270*/  EXIT ;  /* 0x000000000000794d */ /* 0x000fea0003800000 */
.L_x_1:
[----:B------:R-:W-:-:S00]  /*0280*/  BRA `(.L_x_1) ;  /* 0xfffffffc00fc7947 */ /* 0x000fc0000383ffff */
[----:B------:R-:W-:-:S00]  /*0290*/  NOP ;  /* 0x0000000000007918 */ /* 0x000fc00000000000 */
        /* <DEDUP_REMOVED lines=14> */
.L_x_2:


//--------------------- .nv.shared.reserved.0     --------------------------
	.section	.nv.shared.reserved.0,"aw",@nobits
	.weak		__nv_reservedSMEM_offset_0_alias
	.size		__nv_reservedSMEM_offset_0_alias, 0, 64
	.other		__nv_reservedSMEM_offset_0_alias,@"STO_CUDA_RESERVED_SHARED STV_DEFAULT"
__nv_reservedSMEM_offset_0_alias:
	.zero		0
	.zero		64


//--------------------- .nv.constant0._Z13expand_kernelPKfjPfj --------------------------
	.section	.nv.constant0._Z13expand_kernelPKfjPfj,"a",@progbits
	.sectionflags	@""
	.align	4
.nv.constant0._Z13expand_kernelPKfjPfj:
	.zero		924


//--------------------- SYMBOLS --------------------------

	.type		.nv.reservedSmem.offset0,@object
	.size		.nv.reservedSmem.offset0,0x4
